//
// Generated by NVIDIA NVVM Compiler
//
// Compiler Build ID: CL-36424714
// Cuda compilation tools, release 13.0, V13.0.88
// Based on NVVM 20.0.0
//

.version 9.0
.target sm_100
.address_size 64

	// .globl	_Z19game_of_life_kernelPKmPmi

.visible .entry _Z19game_of_life_kernelPKmPmi(
	.param .u64 .ptr .align 1 _Z19game_of_life_kernelPKmPmi_param_0,
	.param .u64 .ptr .align 1 _Z19game_of_life_kernelPKmPmi_param_1,
	.param .u32 _Z19game_of_life_kernelPKmPmi_param_2
)
{
	.reg .pred 	%p<29>;
	.reg .b32 	%r<136>;
	.reg .b64 	%rd<62>;

	ld.param.u64 	%rd18, [_Z19game_of_life_kernelPKmPmi_param_0];
	ld.param.u32 	%r41, [_Z19game_of_life_kernelPKmPmi_param_2];
	cvta.to.global.u64 	%rd1, %rd18;
	shr.s32 	%r1, %r41, 6;
	mov.u32 	%r42, %ctaid.x;
	mov.u32 	%r43, %ntid.x;
	mov.u32 	%r44, %tid.x;
	mad.lo.s32 	%r2, %r42, %r43, %r44;
	mul.lo.s32 	%r45, %r1, %r41;
	setp.ge.s32 	%p5, %r2, %r45;
	@%p5 bra 	$L__BB0_28;
	div.s32 	%r3, %r2, %r1;
	mul.lo.s32 	%r5, %r3, %r1;
	sub.s32 	%r4, %r2, %r5;
	mul.wide.s32 	%rd19, %r2, 8;
	add.s64 	%rd2, %rd1, %rd19;
	ld.global.nc.u64 	%rd3, [%rd2];
	setp.lt.s32 	%p6, %r4, 1;
	mov.b32 	%r124, 0;
	@%p6 bra 	$L__BB0_3;
	ld.global.nc.u64 	%rd20, [%rd2+-8];
	shr.u64 	%rd21, %rd20, 60;
	cvt.u32.u64 	%r47, %rd21;
	and.b32  	%r124, %r47, 8;
$L__BB0_3:
	add.s32 	%r8, %r1, -1;
	setp.ge.s32 	%p7, %r4, %r8;
	mov.b32 	%r125, 0;
	@%p7 bra 	$L__BB0_5;
	ld.global.nc.u32 	%r49, [%rd2+8];
	shl.b32 	%r50, %r49, 4;
	and.b32  	%r125, %r50, 16;
$L__BB0_5:
	setp.lt.s32 	%p8, %r3, 1;
	mov.b64 	%rd58, 0;
	mov.b32 	%r127, 0;
	mov.u32 	%r128, %r127;
	@%p8 bra 	$L__BB0_10;
	setp.lt.s32 	%p9, %r4, 1;
	sub.s32 	%r53, %r5, %r1;
	add.s32 	%r54, %r53, %r4;
	mul.wide.s32 	%rd23, %r54, 8;
	add.s64 	%rd4, %rd1, %rd23;
	ld.global.nc.u64 	%rd58, [%rd4];
	mov.b32 	%r127, 0;
	@%p9 bra 	$L__BB0_8;
	ld.global.nc.u64 	%rd24, [%rd4+-8];
	shr.u64 	%rd25, %rd24, 63;
	cvt.u32.u64 	%r127, %rd25;
$L__BB0_8:
	setp.ge.s32 	%p10, %r4, %r8;
	mov.b32 	%r128, 0;
	@%p10 bra 	$L__BB0_10;
	ld.global.nc.u32 	%r56, [%rd4+8];
	shl.b32 	%r57, %r56, 2;
	and.b32  	%r128, %r57, 4;
$L__BB0_10:
	add.s32 	%r59, %r41, -1;
	setp.ge.s32 	%p11, %r3, %r59;
	mov.b64 	%rd59, 0;
	mov.b32 	%r130, 0;
	mov.u32 	%r131, %r130;
	@%p11 bra 	$L__BB0_15;
	setp.lt.s32 	%p12, %r4, 1;
	mul.wide.s32 	%rd27, %r1, 8;
	add.s64 	%rd7, %rd2, %rd27;
	ld.global.nc.u64 	%rd59, [%rd7];
	mov.b32 	%r130, 0;
	@%p12 bra 	$L__BB0_13;
	ld.global.nc.u64 	%rd28, [%rd7+-8];
	shr.u64 	%rd29, %rd28, 58;
	cvt.u32.u64 	%r61, %rd29;
	and.b32  	%r130, %r61, 32;
$L__BB0_13:
	setp.ge.s32 	%p13, %r4, %r8;
	mov.b32 	%r131, 0;
	@%p13 bra 	$L__BB0_15;
	ld.global.nc.u32 	%r63, [%rd7+8];
	shl.b32 	%r64, %r63, 7;
	and.b32  	%r131, %r64, 128;
$L__BB0_15:
	mov.b64 	%rd61, 0;
	mov.b32 	%r132, 0;
	mov.b64 	%rd60, 2;
$L__BB0_16:
	add.s32 	%r66, %r132, -1;
	setp.eq.s32 	%p15, %r66, -1;
	shr.u64 	%rd32, %rd58, %r66;
	cvt.u32.u64 	%r67, %rd32;
	and.b32  	%r68, %r67, 1;
	selp.b32 	%r69, %r127, %r68, %p15;
	add.s64 	%rd12, %rd60, -2;
	cvt.u32.u64 	%r70, %rd12;
	shr.u64 	%rd33, %rd58, %r70;
	cvt.u32.u64 	%r22, %rd33;
	shl.b32 	%r71, %r22, 1;
	and.b32  	%r72, %r71, 2;
	or.b32  	%r73, %r69, %r72;
	add.s32 	%r23, %r132, 1;
	add.s64 	%rd13, %rd60, -1;
	cvt.u32.u64 	%r74, %rd13;
	shr.u64 	%rd34, %rd58, %r74;
	cvt.u32.u64 	%r24, %rd34;
	shl.b32 	%r75, %r24, 2;
	and.b32  	%r76, %r75, 4;
	or.b32  	%r77, %r73, %r76;
	shr.u64 	%rd35, %rd3, %r66;
	cvt.u32.u64 	%r78, %rd35;
	shl.b32 	%r79, %r78, 3;
	and.b32  	%r80, %r79, 8;
	selp.b32 	%r81, %r124, %r80, %p15;
	or.b32  	%r82, %r77, %r81;
	shr.u64 	%rd36, %rd3, %r74;
	cvt.u32.u64 	%r83, %rd36;
	shl.b32 	%r84, %r83, 4;
	and.b32  	%r85, %r84, 16;
	or.b32  	%r86, %r82, %r85;
	shr.u64 	%rd37, %rd59, %r66;
	cvt.u32.u64 	%r87, %rd37;
	shl.b32 	%r88, %r87, 5;
	and.b32  	%r89, %r88, 32;
	selp.b32 	%r90, %r130, %r89, %p15;
	shr.u64 	%rd38, %rd59, %r70;
	cvt.u32.u64 	%r25, %rd38;
	shl.b32 	%r91, %r25, 6;
	and.b32  	%r92, %r91, 64;
	shr.u64 	%rd39, %rd59, %r74;
	cvt.u32.u64 	%r26, %rd39;
	shl.b32 	%r93, %r26, 7;
	and.b32  	%r94, %r93, 128;
	or.b32  	%r95, %r86, %r92;
	or.b32  	%r96, %r95, %r90;
	or.b32  	%r97, %r96, %r94;
	popc.b32 	%r27, %r97;
	setp.eq.s32 	%p16, %r27, 3;
	mov.pred 	%p27, -1;
	@%p16 bra 	$L__BB0_18;
	shr.u64 	%rd40, %rd3, %r70;
	and.b64  	%rd41, %rd40, 1;
	setp.eq.b64 	%p17, %rd41, 1;
	setp.eq.s32 	%p18, %r27, 2;
	and.pred  	%p27, %p17, %p18;
$L__BB0_18:
	mov.b64 	%rd42, 1;
	shl.b64 	%rd43, %rd42, %r70;
	selp.b64 	%rd44, %rd43, 0, %p27;
	or.b64  	%rd14, %rd44, %rd61;
	and.b32  	%r100, %r22, 1;
	shl.b32 	%r101, %r24, 1;
	and.b32  	%r102, %r101, 2;
	or.b32  	%r28, %r100, %r102;
	setp.eq.s32 	%p19, %r23, 63;
	mov.u32 	%r133, %r128;
	@%p19 bra 	$L__BB0_20;
	cvt.u32.u64 	%r103, %rd60;
	shr.u64 	%rd45, %rd58, %r103;
	cvt.u32.u64 	%r104, %rd45;
	shl.b32 	%r105, %r104, 2;
	and.b32  	%r133, %r105, 4;
$L__BB0_20:
	or.b32  	%r106, %r28, %r133;
	shr.u64 	%rd46, %rd3, %r70;
	cvt.u32.u64 	%r108, %rd46;
	shl.b32 	%r109, %r108, 3;
	and.b32  	%r110, %r109, 8;
	or.b32  	%r31, %r106, %r110;
	mov.u32 	%r134, %r125;
	@%p19 bra 	$L__BB0_22;
	cvt.u32.u64 	%r111, %rd60;
	shr.u64 	%rd47, %rd3, %r111;
	cvt.u32.u64 	%r112, %rd47;
	shl.b32 	%r113, %r112, 4;
	and.b32  	%r134, %r113, 16;
$L__BB0_22:
	setp.eq.s32 	%p21, %r23, 63;
	or.b32  	%r34, %r31, %r134;
	shl.b32 	%r35, %r25, 5;
	shl.b32 	%r36, %r26, 6;
	mov.u32 	%r135, %r131;
	@%p21 bra 	$L__BB0_24;
	cvt.u32.u64 	%r114, %rd60;
	shr.u64 	%rd48, %rd59, %r114;
	cvt.u32.u64 	%r115, %rd48;
	shl.b32 	%r116, %r115, 7;
	and.b32  	%r135, %r116, 128;
$L__BB0_24:
	and.b32  	%r117, %r36, 64;
	or.b32  	%r118, %r34, %r117;
	and.b32  	%r119, %r35, 32;
	or.b32  	%r120, %r118, %r119;
	or.b32  	%r121, %r120, %r135;
	popc.b32 	%r39, %r121;
	setp.eq.s32 	%p23, %r39, 3;
	mov.pred 	%p28, -1;
	@%p23 bra 	$L__BB0_26;
	and.b64  	%rd50, %rd36, 1;
	setp.eq.b64 	%p24, %rd50, 1;
	setp.eq.s32 	%p25, %r39, 2;
	and.pred  	%p28, %p24, %p25;
$L__BB0_26:
	mov.b64 	%rd51, 1;
	shl.b64 	%rd52, %rd51, %r74;
	selp.b64 	%rd53, %rd52, 0, %p28;
	or.b64  	%rd61, %rd53, %rd14;
	add.s32 	%r132, %r132, 2;
	add.s64 	%rd60, %rd60, 2;
	setp.ne.s32 	%p26, %r132, 64;
	@%p26 bra 	$L__BB0_16;
	ld.param.u64 	%rd57, [_Z19game_of_life_kernelPKmPmi_param_1];
	cvta.to.global.u64 	%rd54, %rd57;
	mul.wide.s32 	%rd55, %r2, 8;
	add.s64 	%rd56, %rd54, %rd55;
	st.global.u64 	[%rd56], %rd61;
$L__BB0_28:
	ret;

}


// ===== COMPILED SASS (sm_100) =====

	.target	sm_100

	.elftype	@"ET_EXEC"


//--------------------- .note.nv.tkinfo           --------------------------
	.section	.note.nv.tkinfo,"",@"SHT_NOTE"
	.sectionflags	@"SHF_NOTE_NV_TKINFO"
	.tkinfo
        /*0018*/ 	.word	0x00000002
        /*0030*/ 	.string	""
        /*0030*/ 	.string	"ptxas"
        /*0030*/ 	.string	"Cuda compilation tools, release 13.0, V13.0.88"
        /*0030*/ 	.string	"Build cuda_13.0.r13.0/compiler.36424714_0"
        /*0030*/ 	.string	"-arch sm_100 -m 64 "



//--------------------- .note.nv.cuinfo           --------------------------
	.section	.note.nv.cuinfo,"",@"SHT_NOTE"
	.sectionflags	@"SHF_NOTE_NV_CUINFO"
        /*0018*/ 	.short	0x0002
        /*001a*/ 	.short	0x0064
        /*001c*/ 	.short	0x0082
	.zero		2


//--------------------- .nv.info                  --------------------------
	.section	.nv.info,"",@"SHT_CUDA_INFO"
	.align	4


	//----- nvinfo : EIATTR_REGCOUNT
	.align		4
        /*0000*/ 	.byte	0x04, 0x2f
        /*0002*/ 	.short	(.L_1 - .L_0)
	.align		4
.L_0:
        /*0004*/ 	.word	index@(_Z19game_of_life_kernelPKmPmi)
        /*0008*/ 	.word	0x0000001d


	//----- nvinfo : EIATTR_FRAME_SIZE
	.align		4
.L_1:
        /*000c*/ 	.byte	0x04, 0x11
        /*000e*/ 	.short	(.L_3 - .L_2)
	.align		4
.L_2:
        /*0010*/ 	.word	index@(_Z19game_of_life_kernelPKmPmi)
        /*0014*/ 	.word	0x00000000


	//----- nvinfo : EIATTR_MIN_STACK_SIZE
	.align		4
.L_3:
        /*0018*/ 	.byte	0x04, 0x12
        /*001a*/ 	.short	(.L_5 - .L_4)
	.align		4
.L_4:
        /*001c*/ 	.word	index@(_Z19game_of_life_kernelPKmPmi)
        /*0020*/ 	.word	0x00000000
.L_5:


//--------------------- .nv.compat                --------------------------
	.section	.nv.compat,"",@"SHT_CUDA_COMPAT_INFO"
	.align	4
        /*0000*/ 	.byte	0x02, 0x09, 0x00, 0x00, 0x02, 0x02, 0x01, 0x00, 0x02, 0x05, 0x05, 0x00, 0x03, 0x07, 0x01, 0x01
        /*0010*/ 	.byte	0x02, 0x03, 0x00, 0x00, 0x02, 0x06, 0x01, 0x00, 0x04, 0x0b, 0x08, 0x00, 0x09, 0x00, 0x00, 0x00
        /*0020*/ 	.byte	0x00, 0x00, 0x00, 0x00


//--------------------- .nv.info._Z19game_of_life_kernelPKmPmi --------------------------
	.section	.nv.info._Z19game_of_life_kernelPKmPmi,"",@"SHT_CUDA_INFO"
	.sectionflags	@""
	.align	4


	//----- nvinfo : EIATTR_CUDA_API_VERSION
	.align		4
        /*0000*/ 	.byte	0x04, 0x37
        /*0002*/ 	.short	(.L_7 - .L_6)
.L_6:
        /*0004*/ 	.word	0x00000082


	//----- nvinfo : EIATTR_KPARAM_INFO
	.align		4
.L_7:
        /*0008*/ 	.byte	0x04, 0x17
        /*000a*/ 	.short	(.L_9 - .L_8)
.L_8:
        /*000c*/ 	.word	0x00000000
        /*0010*/ 	.short	0x0002
        /*0012*/ 	.short	0x0010
        /*0014*/ 	.byte	0x00, 0xf0, 0x11, 0x00


	//----- nvinfo : EIATTR_KPARAM_INFO
	.align		4
.L_9:
        /*0018*/ 	.byte	0x04, 0x17
        /*001a*/ 	.short	(.L_11 - .L_10)
.L_10:
        /*001c*/ 	.word	0x00000000
        /*0020*/ 	.short	0x0001
        /*0022*/ 	.short	0x0008
        /*0024*/ 	.byte	0x00, 0xf5, 0x21, 0x00


	//----- nvinfo : EIATTR_KPARAM_INFO
	.align		4
.L_11:
        /*0028*/ 	.byte	0x04, 0x17
        /*002a*/ 	.short	(.L_13 - .L_12)
.L_12:
        /*002c*/ 	.word	0x00000000
        /*0030*/ 	.short	0x0000
        /*0032*/ 	.short	0x0000
        /*0034*/ 	.byte	0x00, 0xf5, 0x21, 0x00


	//----- nvinfo : EIATTR_SPARSE_MMA_MASK
	.align		4
.L_13:
        /*0038*/ 	.byte	0x03, 0x50
        /*003a*/ 	.short	0x0000


	//----- nvinfo : EIATTR_MAXREG_COUNT
	.align		4
        /*003c*/ 	.byte	0x03, 0x1b
        /*003e*/ 	.short	0x00ff


	//----- nvinfo : EIATTR_MERCURY_ISA_VERSION
	.align		4
        /*0040*/ 	.byte	0x03, 0x5f
        /*0042*/ 	.short	0x0101


	//----- nvinfo : EIATTR_VRC_CTA_INIT_COUNT
	.align		4
        /*0044*/ 	.byte	0x02, 0x4a
	.zero		1
	.zero		1


	//----- nvinfo : EIATTR_EXIT_INSTR_OFFSETS
	.align		4
        /*0048*/ 	.byte	0x04, 0x1c
        /*004a*/ 	.short	(.L_15 - .L_14)


	//   ....[0]....
.L_14:
        /*004c*/ 	.word	0x00000090


	//   ....[1]....
        /*0050*/ 	.word	0x00000b50


	//----- nvinfo : EIATTR_CRS_STACK_SIZE
	.align		4
.L_15:
        /*0054*/ 	.byte	0x04, 0x1e
        /*0056*/ 	.short	(.L_17 - .L_16)
.L_16:
        /*0058*/ 	.word	0x00000000


	//----- nvinfo : EIATTR_CBANK_PARAM_SIZE
	.align		4
.L_17:
        /*005c*/ 	.byte	0x03, 0x19
        /*005e*/ 	.short	0x0014


	//----- nvinfo : EIATTR_PARAM_CBANK
	.align		4
        /*0060*/ 	.byte	0x04, 0x0a
        /*0062*/ 	.short	(.L_19 - .L_18)
	.align		4
.L_18:
        /*0064*/ 	.word	index@(.nv.constant0._Z19game_of_life_kernelPKmPmi)
        /*0068*/ 	.short	0x0380
        /*006a*/ 	.short	0x0014


	//----- nvinfo : EIATTR_SW_WAR
	.align		4
.L_19:
        /*006c*/ 	.byte	0x04, 0x36
        /*006e*/ 	.short	(.L_21 - .L_20)
.L_20:
        /*0070*/ 	.word	0x00000008
.L_21:


//--------------------- .nv.callgraph             --------------------------
	.section	.nv.callgraph,"",@"SHT_CUDA_CALLGRAPH"
	.align	4
	.sectionentsize	8
	.align		4
        /*0000*/ 	.word	0x00000000
	.align		4
        /*0004*/ 	.word	0xffffffff
	.align		4
        /*0008*/ 	.word	0x00000000
	.align		4
        /*000c*/ 	.word	0xfffffffe
	.align		4
        /*0010*/ 	.word	0x00000000
	.align		4
        /*0014*/ 	.word	0xfffffffd
	.align		4
        /*0018*/ 	.word	0x00000000
	.align		4
        /*001c*/ 	.word	0xfffffffc


//--------------------- .text._Z19game_of_life_kernelPKmPmi --------------------------
	.section	.text._Z19game_of_life_kernelPKmPmi,"ax",@progbits
	.align	128
        .global         _Z19game_of_life_kernelPKmPmi
        .type           _Z19game_of_life_kernelPKmPmi,@function
        .size           _Z19game_of_life_kernelPKmPmi,(.L_x_6 - _Z19game_of_life_kernelPKmPmi)
        .other          _Z19game_of_life_kernelPKmPmi,@"STO_CUDA_ENTRY STV_DEFAULT"
_Z19game_of_life_kernelPKmPmi:
.text._Z19game_of_life_kernelPKmPmi:
[----:B------:R-:W-:Y:S01]  /*0000*/  LDC R1, c[0x0][0x37c] ;  /* 0x0000df00ff017b82 */ /* 0x000fe20000000800 */
[----:B------:R-:W0:Y:S07]  /*0010*/  S2R R3, SR_TID.X ;  /* 0x0000000000037919 */ /* 0x000e2e0000002100 */
[----:B------:R-:W1:Y:S08]  /*0020*/  LDC R4, c[0x0][0x390] ;  /* 0x0000e400ff047b82 */ /* 0x000e700000000800 */
[----:B------:R-:W0:Y:S08]  /*0030*/  S2UR UR4, SR_CTAID.X ;  /* 0x00000000000479c3 */ /* 0x000e300000002500 */
[----:B------:R-:W0:Y:S01]  /*0040*/  LDC R0, c[0x0][0x360] ;  /* 0x0000d800ff007b82 */ /* 0x000e220000000800 */
[----:B-1----:R-:W-:Y:S01]  /*0050*/  SHF.R.S32.HI R15, RZ, 0x6, R4 ;  /* 0x00000006ff0f7819 */ /* 0x002fe20000011404 */
[----:B0-----:R-:W-:-:S04]  /*0060*/  IMAD R0, R0, UR4, R3 ;  /* 0x0000000400007c24 */ /* 0x001fc8000f8e0203 */
[----:B------:R-:W-:-:S05]  /*0070*/  IMAD R3, R15, R4, RZ ;  /* 0x000000040f037224 */ /* 0x000fca00078e02ff */
[----:B------:R-:W-:-:S13]  /*0080*/  ISETP.GE.AND P0, PT, R0, R3, PT ;  /* 0x000000030000720c */ /* 0x000fda0003f06270 */
[----:B------:R-:W-:Y:S05]  /*0090*/  @P0 EXIT ;  /* 0x000000000000094d */ /* 0x000fea0003800000 */
[-C--:B------:R-:W-:Y:S01]  /*00a0*/  IABS R7, R15.reuse ;  /* 0x0000000f00077213 */ /* 0x080fe20000000000 */
[----:B------:R-:W0:Y:S01]  /*00b0*/  LDCU.64 UR4, c[0x0][0x358] ;  /* 0x00006b00ff0477ac */ /* 0x000e220008000a00 */
[----:B------:R-:W-:Y:S02]  /*00c0*/  IABS R8, R0 ;  /* 0x0000000000087213 */ /* 0x000fe40000000000 */
[----:B------:R-:W1:Y:S01]  /*00d0*/  I2F.RP R5, R7 ;  /* 0x0000000700057306 */ /* 0x000e620000209400 */
[----:B------:R-:W-:-:S07]  /*00e0*/  IABS R10, R15 ;  /* 0x0000000f000a7213 */ /* 0x000fce0000000000 */
[----:B-1----:R-:W1:Y:S02]  /*00f0*/  MUFU.RCP R5, R5 ;  /* 0x0000000500057308 */ /* 0x002e640000001000 */
[----:B-1----:R-:W-:Y:S02]  /*0100*/  VIADD R2, R5, 0xffffffe ;  /* 0x0ffffffe05027836 */ /* 0x002fe40000000000 */
[----:B------:R-:W-:-:S04]  /*0110*/  IMAD.MOV R5, RZ, RZ, -R10 ;  /* 0x000000ffff057224 */ /* 0x000fc800078e0a0a */
[----:B------:R1:W2:Y:S02]  /*0120*/  F2I.FTZ.U32.TRUNC.NTZ R3, R2 ;  /* 0x0000000200037305 */ /* 0x0002a4000021f000 */
[----:B-1----:R-:W-:Y:S02]  /*0130*/  IMAD.MOV.U32 R2, RZ, RZ, RZ ;  /* 0x000000ffff027224 */ /* 0x002fe400078e00ff */
[----:B--2---:R-:W-:-:S04]  /*0140*/  IMAD.MOV R6, RZ, RZ, -R3 ;  /* 0x000000ffff067224 */ /* 0x004fc800078e0a03 */
[----:B------:R-:W-:Y:S02]  /*0150*/  IMAD R9, R6, R7, RZ ;  /* 0x0000000706097224 */ /* 0x000fe400078e02ff */
[----:B------:R-:W-:Y:S02]  /*0160*/  IMAD.MOV.U32 R6, RZ, RZ, R8 ;  /* 0x000000ffff067224 */ /* 0x000fe400078e0008 */
[----:B------:R-:W-:-:S06]  /*0170*/  IMAD.HI.U32 R3, R3, R9, R2 ;  /* 0x0000000903037227 */ /* 0x000fcc00078e0002 */
[----:B------:R-:W-:-:S04]  /*0180*/  IMAD.HI.U32 R3, R3, R6, RZ ;  /* 0x0000000603037227 */ /* 0x000fc800078e00ff */
[----:B------:R-:W-:-:S05]  /*0190*/  IMAD R2, R3, R5, R6 ;  /* 0x0000000503027224 */ /* 0x000fca00078e0206 */
[----:B------:R-:W-:-:S13]  /*01a0*/  ISETP.GT.U32.AND P1, PT, R7, R2, PT ;  /* 0x000000020700720c */ /* 0x000fda0003f24070 */
[----:B------:R-:W-:Y:S02]  /*01b0*/  @!P1 IMAD.IADD R2, R2, 0x1, -R7 ;  /* 0x0000000102029824 */ /* 0x000fe400078e0a07 */
[----:B------:R-:W-:Y:S01]  /*01c0*/  @!P1 VIADD R3, R3, 0x1 ;  /* 0x0000000103039836 */ /* 0x000fe20000000000 */
[C---:B------:R-:W-:Y:S02]  /*01d0*/  ISETP.NE.AND P1, PT, R15.reuse, RZ, PT ;  /* 0x000000ff0f00720c */ /* 0x040fe40003f25270 */
[----:B------:R-:W-:Y:S02]  /*01e0*/  ISETP.GE.U32.AND P0, PT, R2, R7, PT ;  /* 0x000000070200720c */ /* 0x000fe40003f06070 */
[----:B------:R-:W-:Y:S01]  /*01f0*/  LOP3.LUT R2, R0, R15, RZ, 0x3c, !PT ;  /* 0x0000000f00027212 */ /* 0x000fe200078e3cff */
[----:B------:R-:W1:Y:S03]  /*0200*/  LDC.64 R6, c[0x0][0x380] ;  /* 0x0000e000ff067b82 */ /* 0x000e660000000a00 */
[----:B------:R-:W-:Y:S01]  /*0210*/  ISETP.GE.AND P2, PT, R2, RZ, PT ;  /* 0x000000ff0200720c */ /* 0x000fe20003f46270 */
[----:B------:R-:W-:-:S06]  /*0220*/  VIADD R2, R15, 0xffffffff ;  /* 0xffffffff0f027836 */ /* 0x000fcc0000000000 */
[----:B------:R-:W-:-:S04]  /*0230*/  @P0 VIADD R3, R3, 0x1 ;  /* 0x0000000103030836 */ /* 0x000fc80000000000 */
[----:B------:R-:W-:-:S04]  /*0240*/  IMAD.MOV.U32 R5, RZ, RZ, R3 ;  /* 0x000000ffff057224 */ /* 0x000fc800078e0003 */
[----:B------:R-:W-:Y:S01]  /*0250*/  @!P2 IMAD.MOV R5, RZ, RZ, -R5 ;  /* 0x000000ffff05a224 */ /* 0x000fe200078e0a05 */
[----:B------:R-:W-:-:S05]  /*0260*/  @!P1 LOP3.LUT R5, RZ, R15, RZ, 0x33, !PT ;  /* 0x0000000fff059212 */ /* 0x000fca00078e33ff */
[----:B------:R-:W-:Y:S02]  /*0270*/  IMAD R12, R15, R5, RZ ;  /* 0x000000050f0c7224 */ /* 0x000fe400078e02ff */
[----:B-1----:R-:W-:-:S04]  /*0280*/  IMAD.WIDE R10, R0, 0x8, R6 ;  /* 0x00000008000a7825 */ /* 0x002fc800078e0206 */
[----:B------:R-:W-:-:S05]  /*0290*/  IMAD.IADD R13, R0, 0x1, -R12 ;  /* 0x00000001000d7824 */ /* 0x000fca00078e0a0c */
[C---:B------:R-:W-:Y:S02]  /*02a0*/  ISETP.GE.AND P0, PT, R13.reuse, 0x1, PT ;  /* 0x000000010d00780c */ /* 0x040fe40003f06270 */
[----:B------:R-:W-:Y:S02]  /*02b0*/  ISETP.GE.AND P1, PT, R13, R2, PT ;  /* 0x000000020d00720c */ /* 0x000fe40003f26270 */
[----:B0-----:R0:W5:Y:S09]  /*02c0*/  LDG.E.64.CONSTANT R2, desc[UR4][R10.64] ;  /* 0x000000040a027981 */ /* 0x001172000c1e9b00 */
[----:B------:R0:W5:Y:S04]  /*02d0*/  @P0 LDG.E.CONSTANT R18, desc[UR4][R10.64+-0x4] ;  /* 0xfffffc040a120981 */ /* 0x000168000c1e9900 */
[----:B------:R0:W5:Y:S01]  /*02e0*/  @!P1 LDG.E.CONSTANT R17, desc[UR4][R10.64+0x8] ;  /* 0x000008040a119981 */ /* 0x000162000c1e9900 */
[----:B------:R-:W-:Y:S01]  /*02f0*/  ISETP.GE.AND P2, PT, R5, 0x1, PT ;  /* 0x000000010500780c */ /* 0x000fe20003f46270 */
[----:B------:R-:W-:Y:S01]  /*0300*/  VIADD R4, R4, 0xffffffff ;  /* 0xffffffff04047836 */ /* 0x000fe20000000000 */
[----:B------:R-:W-:Y:S01]  /*0310*/  BSSY.RECONVERGENT B0, `(.L_x_0) ;  /* 0x000000e000007945 */ /* 0x000fe20003800200 */
[----:B------:R-:W-:-:S03]  /*0320*/  CS2R R8, SRZ ;  /* 0x0000000000087805 */ /* 0x000fc6000001ff00 */
[----:B------:R-:W-:Y:S02]  /*0330*/  ISETP.GE.AND P3, PT, R5, R4, PT ;  /* 0x000000040500720c */ /* 0x000fe40003f66270 */
[----:B------:R-:W-:-:S05]  /*0340*/  CS2R R4, SRZ ;  /* 0x0000000000047805 */ /* 0x000fca000001ff00 */
[----:B0-----:R-:W-:Y:S06]  /*0350*/  @!P2 BRA `(.L_x_1) ;  /* 0x000000000024a947 */ /* 0x001fec0003800000 */
[----:B------:R-:W-:-:S05]  /*0360*/  IADD3 R5, PT, PT, R13, R12, -R15 ;  /* 0x0000000c0d057210 */ /* 0x000fca0007ffe80f */
[----:B------:R-:W-:-:S05]  /*0370*/  IMAD.WIDE R6, R5, 0x8, R6 ;  /* 0x0000000805067825 */ /* 0x000fca00078e0206 */
[----:B------:R-:W2:Y:S04]  /*0380*/  @!P1 LDG.E.CONSTANT R13, desc[UR4][R6.64+0x8] ;  /* 0x00000804060d9981 */ /* 0x000ea8000c1e9900 */
[----:B------:R-:W3:Y:S04]  /*0390*/  @P0 LDG.E.CONSTANT R12, desc[UR4][R6.64+-0x4] ;  /* 0xfffffc04060c0981 */ /* 0x000ee8000c1e9900 */
[----:B------:R0:W5:Y:S01]  /*03a0*/  LDG.E.64.CONSTANT R4, desc[UR4][R6.64] ;  /* 0x0000000406047981 */ /* 0x000162000c1e9b00 */
[----:B------:R-:W-:Y:S01]  /*03b0*/  CS2R R8, SRZ ;  /* 0x0000000000087805 */ /* 0x000fe2000001ff00 */
[----:B--2---:R-:W-:Y:S01]  /*03c0*/  @!P1 IMAD.SHL.U32 R13, R13, 0x4, RZ ;  /* 0x000000040d0d9824 */ /* 0x004fe200078e00ff */
[----:B---3--:R-:W-:-:S04]  /*03d0*/  @P0 SHF.R.U32.HI R8, RZ, 0x1f, R12 ;  /* 0x0000001fff080819 */ /* 0x008fc8000001160c */
[----:B0-----:R-:W-:-:S07]  /*03e0*/  @!P1 LOP3.LUT R9, R13, 0x4, RZ, 0xc0, !PT ;  /* 0x000000040d099812 */ /* 0x001fce00078ec0ff */
.L_x_1:
[----:B------:R-:W-:Y:S05]  /*03f0*/  BSYNC.RECONVERGENT B0 ;  /* 0x0000000000007941 */ /* 0x000fea0003800200 */
.L_x_0:
[----:B------:R-:W-:Y:S01]  /*0400*/  BSSY.RECONVERGENT B0, `(.L_x_2) ;  /* 0x0000012000007945 */ /* 0x000fe20003800200 */
[----:B------:R-:W-:Y:S01]  /*0410*/  CS2R R12, SRZ ;  /* 0x00000000000c7805 */ /* 0x000fe2000001ff00 */
[----:B------:R-:W-:Y:S01]  /*0420*/  IMAD.MOV.U32 R14, RZ, RZ, RZ ;  /* 0x000000ffff0e7224 */ /* 0x000fe200078e00ff */
[----:B-----5:R-:W-:Y:S01]  /*0430*/  @P0 SHF.R.U32.HI R19, RZ, 0x1c, R18 ;  /* 0x0000001cff130819 */ /* 0x020fe20000011612 */
[----:B------:R-:W-:Y:S01]  /*0440*/  IMAD.MOV.U32 R16, RZ, RZ, RZ ;  /* 0x000000ffff107224 */ /* 0x000fe200078e00ff */
[----:B------:R-:W-:Y:S01]  /*0450*/  CS2R R6, SRZ ;  /* 0x0000000000067805 */ /* 0x000fe2000001ff00 */
[----:B------:R-:W-:Y:S01]  /*0460*/  @!P1 IMAD.SHL.U32 R17, R17, 0x10, RZ ;  /* 0x0000001011119824 */ /* 0x000fe200078e00ff */
[----:B------:R-:W-:Y:S06]  /*0470*/  @P3 BRA `(.L_x_3) ;  /* 0x0000000000283947 */ /* 0x000fec0003800000 */
[----:B------:R-:W-:-:S05]  /*0480*/  IMAD.WIDE R10, R15, 0x8, R10 ;  /* 0x000000080f0a7825 */ /* 0x000fca00078e020a */
[----:B------:R-:W2:Y:S04]  /*0490*/  @!P1 LDG.E.CONSTANT R18, desc[UR4][R10.64+0x8] ;  /* 0x000008040a129981 */ /* 0x000ea8000c1e9900 */
[----:B------:R-:W3:Y:S04]  /*04a0*/  @P0 LDG.E.CONSTANT R15, desc[UR4][R10.64+-0x4] ;  /* 0xfffffc040a0f0981 */ /* 0x000ee8000c1e9900 */
[----:B------:R0:W5:Y:S01]  /*04b0*/  LDG.E.64.CONSTANT R6, desc[UR4][R10.64] ;  /* 0x000000040a067981 */ /* 0x000162000c1e9b00 */
[----:B------:R-:W-:Y:S02]  /*04c0*/  IMAD.MOV.U32 R14, RZ, RZ, RZ ;  /* 0x000000ffff0e7224 */ /* 0x000fe400078e00ff */
[----:B------:R-:W-:-:S02]  /*04d0*/  IMAD.MOV.U32 R16, RZ, RZ, RZ ;  /* 0x000000ffff107224 */ /* 0x000fc400078e00ff */
[----:B--2---:R-:W-:Y:S01]  /*04e0*/  @!P1 IMAD.SHL.U32 R18, R18, 0x80, RZ ;  /* 0x0000008012129824 */ /* 0x004fe200078e00ff */
[----:B---3--:R-:W-:-:S04]  /*04f0*/  @P0 SHF.R.U32.HI R15, RZ, 0x1a, R15 ;  /* 0x0000001aff0f0819 */ /* 0x008fc8000001160f */
[----:B------:R-:W-:Y:S02]  /*0500*/  @!P1 LOP3.LUT R16, R18, 0x80, RZ, 0xc0, !PT ;  /* 0x0000008012109812 */ /* 0x000fe400078ec0ff */
[----:B0-----:R-:W-:-:S07]  /*0510*/  @P0 LOP3.LUT R14, R15, 0x20, RZ, 0xc0, !PT ;  /* 0x000000200f0e0812 */ /* 0x001fce00078ec0ff */
.L_x_3:
[----:B------:R-:W-:Y:S05]  /*0520*/  BSYNC.RECONVERGENT B0 ;  /* 0x0000000000007941 */ /* 0x000fea0003800200 */
.L_x_2:
[----:B------:R-:W-:Y:S02]  /*0530*/  @P0 LOP3.LUT R12, R19, 0x8, RZ, 0xc0, !PT ;  /* 0x00000008130c0812 */ /* 0x000fe400078ec0ff */
[----:B------:R-:W-:Y:S02]  /*0540*/  CS2R R10, SRZ ;  /* 0x00000000000a7805 */ /* 0x000fe4000001ff00 */
[----:B------:R-:W-:Y:S01]  /*0550*/  @!P1 LOP3.LUT R13, R17, 0x10, RZ, 0xc0, !PT ;  /* 0x00000010110d9812 */ /* 0x000fe200078ec0ff */
[----:B------:R-:W-:Y:S01]  /*0560*/  IMAD.MOV.U32 R22, RZ, RZ, RZ ;  /* 0x000000ffff167224 */ /* 0x000fe200078e00ff */
[----:B------:R-:W-:-:S06]  /*0570*/  UMOV UR6, 0x2 ;  /* 0x0000000200067882 */ /* 0x000fcc0000000000 */
.L_x_4:
[C---:B------:R-:W-:Y:S01]  /*0580*/  VIADD R15, R22.reuse, 0x1 ;  /* 0x00000001160f7836 */ /* 0x040fe20000000000 */
[----:B------:R-:W-:Y:S01]  /*0590*/  UIADD3 UR7, UPT, UPT, UR6, -0x2, URZ ;  /* 0xfffffffe06077890 */ /* 0x000fe2000fffe0ff */
[----:B------:R-:W-:Y:S01]  /*05a0*/  IMAD.MOV.U32 R17, RZ, RZ, R9 ;  /* 0x000000ffff117224 */ /* 0x000fe200078e0009 */
[----:B------:R-:W-:Y:S02]  /*05b0*/  UIADD3 UR8, UPT, UPT, UR6, -0x1, URZ ;  /* 0xffffffff06087890 */ /* 0x000fe4000fffe0ff */
[----:B------:R-:W-:Y:S01]  /*05c0*/  ISETP.NE.AND P1, PT, R15, 0x3f, PT ;  /* 0x0000003f0f00780c */ /* 0x000fe20003f25270 */
[----:B------:R-:W-:Y:S01]  /*05d0*/  VIADD R15, R22, 0xffffffff ;  /* 0xffffffff160f7836 */ /* 0x000fe20000000000 */
[--C-:B------:R-:W-:Y:S01]  /*05e0*/  SHF.R.U64 R18, R4, UR7, R5.reuse ;  /* 0x0000000704127c19 */ /* 0x100fe20008001205 */
[----:B------:R-:W-:Y:S01]  /*05f0*/  VIADD R22, R22, 0x2 ;  /* 0x0000000216167836 */ /* 0x000fe20000000000 */
[C-C-:B------:R-:W-:Y:S02]  /*0600*/  SHF.R.U64 R19, R4.reuse, UR8, R5.reuse ;  /* 0x0000000804137c19 */ /* 0x140fe40008001205 */
[----:B------:R-:W-:Y:S01]  /*0610*/  SHF.R.U64 R21, R4, R15, R5 ;  /* 0x0000000f04157219 */ /* 0x000fe20000001205 */
[----:B------:R-:W-:Y:S01]  /*0620*/  IMAD.SHL.U32 R20, R18, 0x2, RZ ;  /* 0x0000000212147824 */ /* 0x000fe200078e00ff */
[----:B------:R-:W-:Y:S01]  /*0630*/  ISETP.NE.AND P0, PT, R15, -0x1, PT ;  /* 0xffffffff0f00780c */ /* 0x000fe20003f05270 */
[----:B------:R-:W-:Y:S01]  /*0640*/  IMAD.SHL.U32 R23, R19, 0x2, RZ ;  /* 0x0000000213177824 */ /* 0x000fe200078e00ff */
[----:B------:R-:W-:-:S02]  /*0650*/  LOP3.LUT R21, R21, 0x1, RZ, 0xc0, !PT ;  /* 0x0000000115157812 */ /* 0x000fc400078ec0ff */
[----:B------:R-:W-:Y:S02]  /*0660*/  LOP3.LUT R18, R18, 0x1, RZ, 0xc0, !PT ;  /* 0x0000000112127812 */ /* 0x000fe400078ec0ff */
[----:B------:R-:W-:Y:S02]  /*0670*/  SHF.R.U64 R25, R2, R15, R3 ;  /* 0x0000000f02197219 */ /* 0x000fe40000001203 */
[----:B------:R-:W-:Y:S02]  /*0680*/  @P1 SHF.R.U64 R24, R4, UR6, R5 ;  /* 0x0000000604181c19 */ /* 0x000fe40008001205 */
[----:B------:R-:W-:Y:S02]  /*0690*/  SEL R21, R8, R21, !P0 ;  /* 0x0000001508157207 */ /* 0x000fe40004000000 */
[----:B------:R-:W-:Y:S01]  /*06a0*/  LOP3.LUT R18, R18, 0x2, R23, 0xf8, !PT ;  /* 0x0000000212127812 */ /* 0x000fe200078ef817 */
[----:B------:R-:W-:Y:S01]  /*06b0*/  IMAD.SHL.U32 R23, R25, 0x8, RZ ;  /* 0x0000000819177824 */ /* 0x000fe200078e00ff */
[----:B------:R-:W-:Y:S01]  /*06c0*/  LOP3.LUT R20, R21, 0x2, R20, 0xf8, !PT ;  /* 0x0000000215147812 */ /* 0x000fe200078ef814 */
[----:B------:R-:W-:Y:S01]  /*06d0*/  @P1 IMAD.SHL.U32 R24, R24, 0x4, RZ ;  /* 0x0000000418181824 */ /* 0x000fe200078e00ff */
[----:B------:R-:W-:Y:S01]  /*06e0*/  @P1 SHF.R.U64 R25, R2, UR6, R3 ;  /* 0x0000000602191c19 */ /* 0x000fe20008001203 */
[----:B------:R-:W-:Y:S01]  /*06f0*/  IMAD.SHL.U32 R21, R19, 0x4, RZ ;  /* 0x0000000413157824 */ /* 0x000fe200078e00ff */
[----:B------:R-:W-:Y:S01]  /*0700*/  LOP3.LUT R23, R23, 0x8, RZ, 0xc0, !PT ;  /* 0x0000000817177812 */ /* 0x000fe200078ec0ff */
[----:B------:R-:W-:Y:S01]  /*0710*/  IMAD.MOV.U32 R19, RZ, RZ, R13 ;  /* 0x000000ffff137224 */ /* 0x000fe200078e000d */
[----:B------:R-:W-:Y:S01]  /*0720*/  @P1 LOP3.LUT R17, R24, 0x4, RZ, 0xc0, !PT ;  /* 0x0000000418111812 */ /* 0x000fe200078ec0ff */
[----:B------:R-:W-:Y:S01]  /*0730*/  @P1 IMAD.SHL.U32 R25, R25, 0x10, RZ ;  /* 0x0000001019191824 */ /* 0x000fe200078e00ff */
[----:B------:R-:W-:-:S02]  /*0740*/  LOP3.LUT R21, R20, 0x4, R21, 0xf8, !PT ;  /* 0x0000000414157812 */ /* 0x000fc400078ef815 */
[----:B------:R-:W-:Y:S02]  /*0750*/  SEL R24, R12, R23, !P0 ;  /* 0x000000170c187207 */ /* 0x000fe40004000000 */
[--C-:B------:R-:W-:Y:S02]  /*0760*/  SHF.R.U64 R20, R2, UR8, R3.reuse ;  /* 0x0000000802147c19 */ /* 0x100fe40008001203 */
[----:B------:R-:W-:Y:S02]  /*0770*/  LOP3.LUT R18, R18, R17, RZ, 0xfc, !PT ;  /* 0x0000001112127212 */ /* 0x000fe400078efcff */
[----:B------:R-:W-:Y:S02]  /*0780*/  SHF.R.U64 R17, R2, UR7, R3 ;  /* 0x0000000702117c19 */ /* 0x000fe40008001203 */
[--C-:B-----5:R-:W-:Y:S02]  /*0790*/  SHF.R.U64 R23, R6, R15, R7.reuse ;  /* 0x0000000f06177219 */ /* 0x120fe40000001207 */
[----:B------:R-:W-:Y:S01]  /*07a0*/  LOP3.LUT R21, R21, R24, RZ, 0xfc, !PT ;  /* 0x0000001815157212 */ /* 0x000fe200078efcff */
[----:B------:R-:W-:Y:S01]  /*07b0*/  IMAD.SHL.U32 R24, R20, 0x10, RZ ;  /* 0x0000001014187824 */ /* 0x000fe200078e00ff */
[----:B------:R-:W-:Y:S01]  /*07c0*/  @P1 LOP3.LUT R19, R25, 0x10, RZ, 0xc0, !PT ;  /* 0x0000001019131812 */ /* 0x000fe200078ec0ff */
[----:B------:R-:W-:Y:S01]  /*07d0*/  IMAD.SHL.U32 R25, R17, 0x8, RZ ;  /* 0x0000000811197824 */ /* 0x000fe200078e00ff */
[----:B------:R-:W-:Y:S01]  /*07e0*/  SHF.R.U64 R15, R6, UR7, R7 ;  /* 0x00000007060f7c19 */ /* 0x000fe20008001207 */
[----:B------:R-:W-:Y:S01]  /*07f0*/  IMAD.SHL.U32 R23, R23, 0x20, RZ ;  /* 0x0000002017177824 */ /* 0x000fe200078e00ff */
[----:B------:R-:W-:-:S02]  /*0800*/  LOP3.LUT R21, R21, 0x10, R24, 0xf8, !PT ;  /* 0x0000001015157812 */ /* 0x000fc400078ef818 */
[----:B------:R-:W-:Y:S01]  /*0810*/  LOP3.LUT R26, R18, 0x8, R25, 0xf8, !PT ;  /* 0x00000008121a7812 */ /* 0x000fe200078ef819 */
[----:B------:R-:W-:Y:S01]  /*0820*/  IMAD.SHL.U32 R24, R15, 0x40, RZ ;  /* 0x000000400f187824 */ /* 0x000fe200078e00ff */
[----:B------:R-:W-:Y:S01]  /*0830*/  LOP3.LUT R23, R23, 0x20, RZ, 0xc0, !PT ;  /* 0x0000002017177812 */ /* 0x000fe200078ec0ff */
[----:B------:R-:W-:Y:S01]  /*0840*/  IMAD.SHL.U32 R15, R15, 0x20, RZ ;  /* 0x000000200f0f7824 */ /* 0x000fe200078e00ff */
[--C-:B------:R-:W-:Y:S02]  /*0850*/  SHF.R.U64 R18, R6, UR8, R7.reuse ;  /* 0x0000000806127c19 */ /* 0x100fe40008001207 */
[----:B------:R-:W-:Y:S02]  /*0860*/  LOP3.LUT R24, R21, 0x40, R24, 0xf8, !PT ;  /* 0x0000004015187812 */ /* 0x000fe400078ef818 */
[----:B------:R-:W-:Y:S02]  /*0870*/  SEL R23, R14, R23, !P0 ;  /* 0x000000170e177207 */ /* 0x000fe40004000000 */
[----:B------:R-:W-:Y:S01]  /*0880*/  LOP3.LUT R26, R26, R19, RZ, 0xfc, !PT ;  /* 0x000000131a1a7212 */ /* 0x000fe200078efcff */
[----:B------:R-:W-:Y:S01]  /*0890*/  IMAD.SHL.U32 R19, R18, 0x40, RZ ;  /* 0x0000004012137824 */ /* 0x000fe200078e00ff */
[----:B------:R-:W-:Y:S01]  /*08a0*/  @P1 SHF.R.U64 R21, R6, UR6, R7 ;  /* 0x0000000606151c19 */ /* 0x000fe20008001207 */
[----:B------:R-:W-:Y:S01]  /*08b0*/  IMAD.SHL.U32 R18, R18, 0x80, RZ ;  /* 0x0000008012127824 */ /* 0x000fe200078e00ff */
[----:B------:R-:W-:Y:S01]  /*08c0*/  LOP3.LUT R23, R24, R23, RZ, 0xfc, !PT ;  /* 0x0000001718177212 */ /* 0x000fe200078efcff */
[----:B------:R-:W-:Y:S01]  /*08d0*/  UIADD3 UR6, UPT, UPT, UR6, 0x2, URZ ;  /* 0x0000000206067890 */ /* 0x000fe2000fffe0ff */
[----:B------:R-:W-:Y:S01]  /*08e0*/  LOP3.LUT R24, R26, 0x40, R19, 0xf8, !PT ;  /* 0x000000401a187812 */ /* 0x000fe200078ef813 */
[----:B------:R-:W-:Y:S01]  /*08f0*/  @P1 IMAD.SHL.U32 R21, R21, 0x80, RZ ;  /* 0x0000008015151824 */ /* 0x000fe200078e00ff */
[----:B------:R-:W-:Y:S01]  /*0900*/  LOP3.LUT R18, R23, 0x80, R18, 0xf8, !PT ;  /* 0x0000008017127812 */ /* 0x000fe200078ef812 */
[----:B------:R-:W-:Y:S01]  /*0910*/  IMAD.MOV.U32 R19, RZ, RZ, R16 ;  /* 0x000000ffff137224 */ /* 0x000fe200078e0010 */
[----:B------:R-:W-:-:S02]  /*0920*/  LOP3.LUT R24, R24, 0x20, R15, 0xf8, !PT ;  /* 0x0000002018187812 */ /* 0x000fc400078ef80f */
[----:B------:R-:W-:Y:S02]  /*0930*/  @P1 LOP3.LUT R19, R21, 0x80, RZ, 0xc0, !PT ;  /* 0x0000008015131812 */ /* 0x000fe400078ec0ff */
[----:B------:R-:W0:Y:S01]  /*0940*/  POPC R18, R18 ;  /* 0x0000001200127309 */ /* 0x000e220000000000 */
[----:B------:R-:W-:Y:S02]  /*0950*/  PLOP3.LUT P0, PT, PT, PT, PT, 0x80, 0x8 ;  /* 0x000000000008781c */ /* 0x000fe40003f0f070 */
[----:B------:R-:W-:Y:S01]  /*0960*/  LOP3.LUT R24, R24, R19, RZ, 0xfc, !PT ;  /* 0x0000001318187212 */ /* 0x000fe200078efcff */
[----:B------:R-:W-:-:S05]  /*0970*/  IMAD.MOV.U32 R19, RZ, RZ, 0x1 ;  /* 0x00000001ff137424 */ /* 0x000fca00078e00ff */
[----:B------:R-:W1:Y:S01]  /*0980*/  POPC R24, R24 ;  /* 0x0000001800187309 */ /* 0x000e620000000000 */
[----:B------:R-:W-:Y:S02]  /*0990*/  SHF.L.U32 R15, R19, UR7, RZ ;  /* 0x00000007130f7c19 */ /* 0x000fe400080006ff */
[----:B0-----:R-:W-:Y:S02]  /*09a0*/  ISETP.NE.AND P2, PT, R18, 0x3, PT ;  /* 0x000000031200780c */ /* 0x001fe40003f45270 */
[----:B-1----:R-:W-:-:S11]  /*09b0*/  ISETP.NE.AND P1, PT, R24, 0x3, PT ;  /* 0x000000031800780c */ /* 0x002fd60003f25270 */
[----:B------:R-:W-:Y:S02]  /*09c0*/  @P2 LOP3.LUT R17, R17, 0x1, RZ, 0xc0, !PT ;  /* 0x0000000111112812 */ /* 0x000fe400078ec0ff */
[----:B------:R-:W-:Y:S02]  /*09d0*/  @P2 ISETP.NE.AND P3, PT, R18, 0x2, PT ;  /* 0x000000021200280c */ /* 0x000fe40003f65270 */
[----:B------:R-:W-:Y:S02]  /*09e0*/  @P2 ISETP.EQ.U32.AND P4, PT, R17, 0x1, PT ;  /* 0x000000011100280c */ /* 0x000fe40003f82070 */
[----:B------:R-:W-:Y:S02]  /*09f0*/  SHF.L.U64.HI R18, R19, UR7, RZ ;  /* 0x0000000713127c19 */ /* 0x000fe400080102ff */
[----:B------:R-:W-:Y:S02]  /*0a00*/  @P2 ISETP.EQ.U32.AND.EX P0, PT, RZ, RZ, !P3, P4 ;  /* 0x000000ffff00220c */ /* 0x000fe40005f02140 */
[----:B------:R-:W-:-:S02]  /*0a10*/  @P1 LOP3.LUT R20, R20, 0x1, RZ, 0xc0, !PT ;  /* 0x0000000114141812 */ /* 0x000fc400078ec0ff */
[----:B------:R-:W-:Y:S02]  /*0a20*/  @P1 ISETP.NE.AND P2, PT, R24, 0x2, PT ;  /* 0x000000021800180c */ /* 0x000fe40003f45270 */
[----:B------:R-:W-:Y:S02]  /*0a30*/  @P1 ISETP.EQ.U32.AND P3, PT, R20, 0x1, PT ;  /* 0x000000011400180c */ /* 0x000fe40003f62070 */
[----:B------:R-:W-:Y:S02]  /*0a40*/  SEL R15, R15, RZ, P0 ;  /* 0x000000ff0f0f7207 */ /* 0x000fe40000000000 */
[----:B------:R-:W-:Y:S02]  /*0a50*/  SEL R18, R18, RZ, P0 ;  /* 0x000000ff12127207 */ /* 0x000fe40000000000 */
[----:B------:R-:W-:Y:S02]  /*0a60*/  PLOP3.LUT P0, PT, PT, PT, PT, 0x80, 0x8 ;  /* 0x000000000008781c */ /* 0x000fe40003f0f070 */
[----:B------:R-:W-:-:S02]  /*0a70*/  @P1 ISETP.EQ.U32.AND.EX P0, PT, RZ, RZ, !P2, P3 ;  /* 0x000000ffff00120c */ /* 0x000fc40005702130 */
[----:B------:R-:W-:Y:S02]  /*0a80*/  ISETP.NE.AND P1, PT, R22, 0x40, PT ;  /* 0x000000401600780c */ /* 0x000fe40003f25270 */
[----:B------:R-:W-:Y:S02]  /*0a90*/  LOP3.LUT R15, R15, R10, RZ, 0xfc, !PT ;  /* 0x0000000a0f0f7212 */ /* 0x000fe400078efcff */
[----:B------:R-:W-:Y:S02]  /*0aa0*/  LOP3.LUT R18, R18, R11, RZ, 0xfc, !PT ;  /* 0x0000000b12127212 */ /* 0x000fe400078efcff */
[C---:B------:R-:W-:Y:S02]  /*0ab0*/  SHF.L.U32 R10, R19.reuse, UR8, RZ ;  /* 0x00000008130a7c19 */ /* 0x040fe400080006ff */
[----:B------:R-:W-:Y:S02]  /*0ac0*/  SHF.L.U64.HI R11, R19, UR8, RZ ;  /* 0x00000008130b7c19 */ /* 0x000fe400080102ff */
[----:B------:R-:W-:-:S02]  /*0ad0*/  SEL R10, R10, RZ, P0 ;  /* 0x000000ff0a0a7207 */ /* 0x000fc40000000000 */
[----:B------:R-:W-:Y:S02]  /*0ae0*/  SEL R11, R11, RZ, P0 ;  /* 0x000000ff0b0b7207 */ /* 0x000fe40000000000 */
[----:B------:R-:W-:Y:S02]  /*0af0*/  LOP3.LUT R10, R10, R15, RZ, 0xfc, !PT ;  /* 0x0000000f0a0a7212 */ /* 0x000fe400078efcff */
[----:B------:R-:W-:Y:S01]  /*0b00*/  LOP3.LUT R11, R11, R18, RZ, 0xfc, !PT ;  /* 0x000000120b0b7212 */ /* 0x000fe200078efcff */
[----:B------:R-:W-:Y:S06]  /*0b10*/  @P1 BRA `(.L_x_4) ;  /* 0xfffffff800981947 */ /* 0x000fec000383ffff */
[----:B------:R-:W0:Y:S02]  /*0b20*/  LDC.64 R2, c[0x0][0x388] ;  /* 0x0000e200ff027b82 */ /* 0x000e240000000a00 */
[----:B0-----:R-:W-:-:S05]  /*0b30*/  IMAD.WIDE R2, R0, 0x8, R2 ;  /* 0x0000000800027825 */ /* 0x001fca00078e0202 */
[----:B------:R-:W-:Y:S01]  /*0b40*/  STG.E.64 desc[UR4][R2.64], R10 ;  /* 0x0000000a02007986 */ /* 0x000fe2000c101b04 */
[----:B------:R-:W-:Y:S05]  /*0b50*/  EXIT ;  /* 0x000000000000794d */ /* 0x000fea0003800000 */
.L_x_5:
[----:B------:R-:W-:-:S00]  /*0b60*/  BRA `(.L_x_5) ;  /* 0xfffffffc00fc7947 */ /* 0x000fc0000383ffff */
[----:B------:R-:W-:-:S00]  /*0b70*/  NOP ;  /* 0x0000000000007918 */ /* 0x000fc00000000000 */
        /* <DEDUP_REMOVED lines=8> */
.L_x_6:


//--------------------- .nv.shared.reserved.0     --------------------------
	.section	.nv.shared.reserved.0,"aw",@nobits
	.weak		__nv_reservedSMEM_offset_0_alias
	.size		__nv_reservedSMEM_offset_0_alias, 0, 64
	.other		__nv_reservedSMEM_offset_0_alias,@"STO_CUDA_RESERVED_SHARED STV_DEFAULT"
__nv_reservedSMEM_offset_0_alias:
	.zero		0
	.zero		64


//--------------------- .nv.constant0._Z19game_of_life_kernelPKmPmi --------------------------
	.section	.nv.constant0._Z19game_of_life_kernelPKmPmi,"a",@progbits
	.sectionflags	@""
	.align	4
.nv.constant0._Z19game_of_life_kernelPKmPmi:
	.zero		916


//--------------------- SYMBOLS --------------------------

	.type		.nv.reservedSmem.offset0,@object
	.size		.nv.reservedSmem.offset0,0x4
